//
// Generated by NVIDIA NVVM Compiler
//
// Compiler Build ID: CL-36424714
// Cuda compilation tools, release 13.0, V13.0.88
// Based on NVVM 20.0.0
//

.version 9.0
.target sm_100
.address_size 64

	// .globl	_Z13prescanKernelPfS_i
.extern .shared .align 16 .b8 s_data[];

.visible .entry _Z13prescanKernelPfS_i(
	.param .u64 .ptr .align 1 _Z13prescanKernelPfS_i_param_0,
	.param .u64 .ptr .align 1 _Z13prescanKernelPfS_i_param_1,
	.param .u32 _Z13prescanKernelPfS_i_param_2
)
{
	.reg .pred 	%p<25>;
	.reg .b32 	%r<216>;
	.reg .b32 	%f<68>;
	.reg .b64 	%rd<9>;

	ld.param.u64 	%rd4, [_Z13prescanKernelPfS_i_param_0];
	ld.param.u64 	%rd3, [_Z13prescanKernelPfS_i_param_1];
	ld.param.u32 	%r9, [_Z13prescanKernelPfS_i_param_2];
	cvta.to.global.u64 	%rd5, %rd4;
	mov.u32 	%r1, %tid.x;
	add.s32 	%r2, %r1, 512;
	setp.ge.u32 	%p1, %r1, %r9;
	mul.wide.u32 	%rd6, %r1, 4;
	add.s64 	%rd1, %rd5, %rd6;
	mov.f32 	%f66, 0f00000000;
	@%p1 bra 	$L__BB0_2;
	ld.global.f32 	%f66, [%rd1];
$L__BB0_2:
	shr.u32 	%r10, %r1, 4;
	add.s32 	%r11, %r10, %r1;
	shl.b32 	%r12, %r11, 2;
	mov.u32 	%r13, s_data;
	add.s32 	%r3, %r13, %r12;
	st.shared.f32 	[%r3], %f66;
	setp.ge.u32 	%p2, %r2, %r9;
	mov.f32 	%f67, 0f00000000;
	@%p2 bra 	$L__BB0_4;
	ld.global.f32 	%f67, [%rd1+2048];
$L__BB0_4:
	shr.u32 	%r14, %r2, 4;
	add.s32 	%r15, %r14, %r1;
	shl.b32 	%r16, %r15, 2;
	add.s32 	%r4, %r13, %r16;
	st.shared.f32 	[%r4+2048], %f67;
	shl.b32 	%r18, %r1, 1;
	or.b32  	%r5, %r18, 1;
	add.s32 	%r6, %r18, 2;
	bar.sync 	0;
	setp.gt.u32 	%p3, %r1, 511;
	shr.u32 	%r19, %r1, 3;
	add.s32 	%r20, %r19, %r18;
	shl.b32 	%r21, %r20, 2;
	add.s32 	%r7, %r13, %r21;
	shr.u32 	%r22, %r18, 4;
	add.s32 	%r23, %r22, %r18;
	shl.b32 	%r24, %r23, 2;
	add.s32 	%r8, %r13, %r24;
	@%p3 bra 	$L__BB0_6;
	ld.shared.f32 	%f7, [%r7];
	ld.shared.f32 	%f8, [%r8+4];
	add.f32 	%f9, %f7, %f8;
	st.shared.f32 	[%r8+4], %f9;
$L__BB0_6:
	bar.sync 	0;
	setp.gt.u32 	%p4, %r1, 255;
	@%p4 bra 	$L__BB0_8;
	shl.b32 	%r25, %r5, 1;
	add.s32 	%r26, %r25, -1;
	shl.b32 	%r27, %r6, 1;
	shr.u32 	%r28, %r26, 4;
	add.s32 	%r29, %r28, %r25;
	shr.u32 	%r30, %r25, 4;
	add.s32 	%r31, %r30, %r27;
	shl.b32 	%r32, %r29, 2;
	add.s32 	%r34, %r13, %r32;
	ld.shared.f32 	%f10, [%r34+-4];
	shl.b32 	%r35, %r31, 2;
	add.s32 	%r36, %r13, %r35;
	ld.shared.f32 	%f11, [%r36+-4];
	add.f32 	%f12, %f10, %f11;
	st.shared.f32 	[%r36+-4], %f12;
$L__BB0_8:
	bar.sync 	0;
	setp.gt.u32 	%p5, %r1, 127;
	@%p5 bra 	$L__BB0_10;
	shl.b32 	%r37, %r5, 2;
	add.s32 	%r38, %r37, -1;
	shl.b32 	%r39, %r6, 2;
	shr.u32 	%r40, %r38, 4;
	add.s32 	%r41, %r40, %r37;
	shr.u32 	%r42, %r37, 4;
	add.s32 	%r43, %r42, %r39;
	shl.b32 	%r44, %r41, 2;
	add.s32 	%r46, %r13, %r44;
	ld.shared.f32 	%f13, [%r46+-4];
	shl.b32 	%r47, %r43, 2;
	add.s32 	%r48, %r13, %r47;
	ld.shared.f32 	%f14, [%r48+-4];
	add.f32 	%f15, %f13, %f14;
	st.shared.f32 	[%r48+-4], %f15;
$L__BB0_10:
	bar.sync 	0;
	setp.gt.u32 	%p6, %r1, 63;
	@%p6 bra 	$L__BB0_12;
	shl.b32 	%r49, %r5, 3;
	add.s32 	%r50, %r49, -1;
	shl.b32 	%r51, %r6, 3;
	shr.u32 	%r52, %r50, 4;
	add.s32 	%r53, %r52, %r49;
	shr.u32 	%r54, %r49, 4;
	add.s32 	%r55, %r54, %r51;
	shl.b32 	%r56, %r53, 2;
	add.s32 	%r58, %r13, %r56;
	ld.shared.f32 	%f16, [%r58+-4];
	shl.b32 	%r59, %r55, 2;
	add.s32 	%r60, %r13, %r59;
	ld.shared.f32 	%f17, [%r60+-4];
	add.f32 	%f18, %f16, %f17;
	st.shared.f32 	[%r60+-4], %f18;
$L__BB0_12:
	bar.sync 	0;
	setp.gt.u32 	%p7, %r1, 31;
	@%p7 bra 	$L__BB0_14;
	shl.b32 	%r61, %r5, 4;
	add.s32 	%r62, %r61, -1;
	shl.b32 	%r63, %r6, 4;
	shr.u32 	%r64, %r62, 4;
	add.s32 	%r65, %r64, %r61;
	add.s32 	%r66, %r5, %r63;
	shl.b32 	%r67, %r65, 2;
	add.s32 	%r69, %r13, %r67;
	ld.shared.f32 	%f19, [%r69+-4];
	shl.b32 	%r70, %r66, 2;
	add.s32 	%r71, %r13, %r70;
	ld.shared.f32 	%f20, [%r71+-4];
	add.f32 	%f21, %f19, %f20;
	st.shared.f32 	[%r71+-4], %f21;
$L__BB0_14:
	bar.sync 	0;
	setp.gt.u32 	%p8, %r1, 15;
	@%p8 bra 	$L__BB0_16;
	shl.b32 	%r72, %r5, 5;
	add.s32 	%r73, %r72, -1;
	shl.b32 	%r74, %r6, 5;
	shr.u32 	%r75, %r73, 4;
	add.s32 	%r76, %r75, %r72;
	shr.u32 	%r77, %r72, 4;
	add.s32 	%r78, %r74, %r77;
	shl.b32 	%r79, %r78, 2;
	shl.b32 	%r80, %r76, 2;
	add.s32 	%r82, %r13, %r80;
	ld.shared.f32 	%f22, [%r82+-4];
	add.s32 	%r83, %r13, %r79;
	ld.shared.f32 	%f23, [%r83];
	add.f32 	%f24, %f22, %f23;
	st.shared.f32 	[%r83], %f24;
$L__BB0_16:
	bar.sync 	0;
	setp.gt.u32 	%p9, %r1, 7;
	@%p9 bra 	$L__BB0_18;
	shl.b32 	%r84, %r5, 6;
	add.s32 	%r85, %r84, -1;
	shl.b32 	%r86, %r6, 6;
	shr.u32 	%r87, %r85, 4;
	add.s32 	%r88, %r87, %r84;
	shr.u32 	%r89, %r84, 4;
	add.s32 	%r90, %r86, %r89;
	shl.b32 	%r91, %r90, 2;
	shl.b32 	%r92, %r88, 2;
	add.s32 	%r94, %r13, %r92;
	ld.shared.f32 	%f25, [%r94+-4];
	add.s32 	%r95, %r13, %r91;
	ld.shared.f32 	%f26, [%r95+8];
	add.f32 	%f27, %f25, %f26;
	st.shared.f32 	[%r95+8], %f27;
$L__BB0_18:
	bar.sync 	0;
	setp.gt.u32 	%p10, %r1, 3;
	@%p10 bra 	$L__BB0_20;
	shl.b32 	%r96, %r5, 7;
	add.s32 	%r97, %r96, -1;
	shl.b32 	%r98, %r6, 7;
	shr.u32 	%r99, %r97, 4;
	add.s32 	%r100, %r99, %r96;
	shr.u32 	%r101, %r96, 4;
	add.s32 	%r102, %r98, %r101;
	shl.b32 	%r103, %r102, 2;
	shl.b32 	%r104, %r100, 2;
	add.s32 	%r106, %r13, %r104;
	ld.shared.f32 	%f28, [%r106+-4];
	add.s32 	%r107, %r13, %r103;
	ld.shared.f32 	%f29, [%r107+24];
	add.f32 	%f30, %f28, %f29;
	st.shared.f32 	[%r107+24], %f30;
$L__BB0_20:
	bar.sync 	0;
	setp.gt.u32 	%p11, %r1, 1;
	@%p11 bra 	$L__BB0_22;
	shl.b32 	%r108, %r5, 8;
	add.s32 	%r109, %r108, -1;
	shl.b32 	%r110, %r6, 8;
	shr.u32 	%r111, %r109, 4;
	add.s32 	%r112, %r111, %r108;
	shr.u32 	%r113, %r108, 4;
	add.s32 	%r114, %r110, %r113;
	shl.b32 	%r115, %r114, 2;
	shl.b32 	%r116, %r112, 2;
	add.s32 	%r118, %r13, %r116;
	ld.shared.f32 	%f31, [%r118+-4];
	add.s32 	%r119, %r13, %r115;
	ld.shared.f32 	%f32, [%r119+56];
	add.f32 	%f33, %f31, %f32;
	st.shared.f32 	[%r119+56], %f33;
$L__BB0_22:
	bar.sync 	0;
	setp.ne.s32 	%p12, %r1, 0;
	@%p12 bra 	$L__BB0_24;
	mov.b32 	%r120, 0;
	st.shared.u32 	[s_data+4344], %r120;
$L__BB0_24:
	setp.ne.s32 	%p13, %r1, 0;
	bar.sync 	0;
	@%p13 bra 	$L__BB0_26;
	ld.shared.f32 	%f34, [s_data+2168];
	ld.shared.f32 	%f35, [s_data+4344];
	st.shared.f32 	[s_data+2168], %f35;
	add.f32 	%f36, %f34, %f35;
	st.shared.f32 	[s_data+4344], %f36;
$L__BB0_26:
	setp.gt.u32 	%p14, %r1, 1;
	bar.sync 	0;
	@%p14 bra 	$L__BB0_28;
	shl.b32 	%r121, %r5, 8;
	add.s32 	%r122, %r121, -1;
	shl.b32 	%r123, %r6, 8;
	shr.u32 	%r124, %r122, 4;
	add.s32 	%r125, %r124, %r121;
	shr.u32 	%r126, %r121, 4;
	add.s32 	%r127, %r123, %r126;
	shl.b32 	%r128, %r127, 2;
	shl.b32 	%r129, %r125, 2;
	add.s32 	%r131, %r13, %r129;
	ld.shared.f32 	%f37, [%r131+-4];
	add.s32 	%r132, %r13, %r128;
	ld.shared.f32 	%f38, [%r132+56];
	st.shared.f32 	[%r131+-4], %f38;
	add.f32 	%f39, %f37, %f38;
	st.shared.f32 	[%r132+56], %f39;
$L__BB0_28:
	setp.gt.u32 	%p15, %r1, 3;
	bar.sync 	0;
	@%p15 bra 	$L__BB0_30;
	shl.b32 	%r133, %r5, 7;
	add.s32 	%r134, %r133, -1;
	shl.b32 	%r135, %r6, 7;
	shr.u32 	%r136, %r134, 4;
	add.s32 	%r137, %r136, %r133;
	shr.u32 	%r138, %r133, 4;
	add.s32 	%r139, %r135, %r138;
	shl.b32 	%r140, %r139, 2;
	shl.b32 	%r141, %r137, 2;
	add.s32 	%r143, %r13, %r141;
	ld.shared.f32 	%f40, [%r143+-4];
	add.s32 	%r144, %r13, %r140;
	ld.shared.f32 	%f41, [%r144+24];
	st.shared.f32 	[%r143+-4], %f41;
	add.f32 	%f42, %f40, %f41;
	st.shared.f32 	[%r144+24], %f42;
$L__BB0_30:
	setp.gt.u32 	%p16, %r1, 7;
	bar.sync 	0;
	@%p16 bra 	$L__BB0_32;
	shl.b32 	%r145, %r5, 6;
	add.s32 	%r146, %r145, -1;
	shl.b32 	%r147, %r6, 6;
	shr.u32 	%r148, %r146, 4;
	add.s32 	%r149, %r148, %r145;
	shr.u32 	%r150, %r145, 4;
	add.s32 	%r151, %r147, %r150;
	shl.b32 	%r152, %r151, 2;
	shl.b32 	%r153, %r149, 2;
	add.s32 	%r155, %r13, %r153;
	ld.shared.f32 	%f43, [%r155+-4];
	add.s32 	%r156, %r13, %r152;
	ld.shared.f32 	%f44, [%r156+8];
	st.shared.f32 	[%r155+-4], %f44;
	add.f32 	%f45, %f43, %f44;
	st.shared.f32 	[%r156+8], %f45;
$L__BB0_32:
	setp.gt.u32 	%p17, %r1, 15;
	bar.sync 	0;
	@%p17 bra 	$L__BB0_34;
	shl.b32 	%r157, %r5, 5;
	add.s32 	%r158, %r157, -1;
	shl.b32 	%r159, %r6, 5;
	shr.u32 	%r160, %r158, 4;
	add.s32 	%r161, %r160, %r157;
	shr.u32 	%r162, %r157, 4;
	add.s32 	%r163, %r159, %r162;
	shl.b32 	%r164, %r163, 2;
	shl.b32 	%r165, %r161, 2;
	add.s32 	%r167, %r13, %r165;
	ld.shared.f32 	%f46, [%r167+-4];
	add.s32 	%r168, %r13, %r164;
	ld.shared.f32 	%f47, [%r168];
	st.shared.f32 	[%r167+-4], %f47;
	add.f32 	%f48, %f46, %f47;
	st.shared.f32 	[%r168], %f48;
$L__BB0_34:
	setp.gt.u32 	%p18, %r1, 31;
	bar.sync 	0;
	@%p18 bra 	$L__BB0_36;
	shl.b32 	%r169, %r5, 4;
	add.s32 	%r170, %r169, -1;
	shl.b32 	%r171, %r6, 4;
	shr.u32 	%r172, %r170, 4;
	add.s32 	%r173, %r172, %r169;
	add.s32 	%r174, %r5, %r171;
	shl.b32 	%r175, %r173, 2;
	add.s32 	%r177, %r13, %r175;
	ld.shared.f32 	%f49, [%r177+-4];
	shl.b32 	%r178, %r174, 2;
	add.s32 	%r179, %r13, %r178;
	ld.shared.f32 	%f50, [%r179+-4];
	st.shared.f32 	[%r177+-4], %f50;
	add.f32 	%f51, %f49, %f50;
	st.shared.f32 	[%r179+-4], %f51;
$L__BB0_36:
	setp.gt.u32 	%p19, %r1, 63;
	bar.sync 	0;
	@%p19 bra 	$L__BB0_38;
	shl.b32 	%r180, %r5, 3;
	add.s32 	%r181, %r180, -1;
	shl.b32 	%r182, %r6, 3;
	shr.u32 	%r183, %r181, 4;
	add.s32 	%r184, %r183, %r180;
	shr.u32 	%r185, %r180, 4;
	add.s32 	%r186, %r185, %r182;
	shl.b32 	%r187, %r184, 2;
	add.s32 	%r189, %r13, %r187;
	ld.shared.f32 	%f52, [%r189+-4];
	shl.b32 	%r190, %r186, 2;
	add.s32 	%r191, %r13, %r190;
	ld.shared.f32 	%f53, [%r191+-4];
	st.shared.f32 	[%r189+-4], %f53;
	add.f32 	%f54, %f52, %f53;
	st.shared.f32 	[%r191+-4], %f54;
$L__BB0_38:
	setp.gt.u32 	%p20, %r1, 127;
	bar.sync 	0;
	@%p20 bra 	$L__BB0_40;
	shl.b32 	%r192, %r5, 2;
	add.s32 	%r193, %r192, -1;
	shl.b32 	%r194, %r6, 2;
	shr.u32 	%r195, %r193, 4;
	add.s32 	%r196, %r195, %r192;
	shr.u32 	%r197, %r192, 4;
	add.s32 	%r198, %r197, %r194;
	shl.b32 	%r199, %r196, 2;
	add.s32 	%r201, %r13, %r199;
	ld.shared.f32 	%f55, [%r201+-4];
	shl.b32 	%r202, %r198, 2;
	add.s32 	%r203, %r13, %r202;
	ld.shared.f32 	%f56, [%r203+-4];
	st.shared.f32 	[%r201+-4], %f56;
	add.f32 	%f57, %f55, %f56;
	st.shared.f32 	[%r203+-4], %f57;
$L__BB0_40:
	setp.gt.u32 	%p21, %r1, 255;
	bar.sync 	0;
	@%p21 bra 	$L__BB0_42;
	shl.b32 	%r204, %r5, 1;
	add.s32 	%r205, %r204, -1;
	shl.b32 	%r206, %r6, 1;
	shr.u32 	%r207, %r205, 4;
	add.s32 	%r208, %r207, %r204;
	shr.u32 	%r209, %r204, 4;
	add.s32 	%r210, %r209, %r206;
	shl.b32 	%r211, %r208, 2;
	add.s32 	%r213, %r13, %r211;
	ld.shared.f32 	%f58, [%r213+-4];
	shl.b32 	%r214, %r210, 2;
	add.s32 	%r215, %r13, %r214;
	ld.shared.f32 	%f59, [%r215+-4];
	st.shared.f32 	[%r213+-4], %f59;
	add.f32 	%f60, %f58, %f59;
	st.shared.f32 	[%r215+-4], %f60;
$L__BB0_42:
	setp.gt.u32 	%p22, %r1, 511;
	bar.sync 	0;
	@%p22 bra 	$L__BB0_44;
	ld.shared.f32 	%f61, [%r7];
	ld.shared.f32 	%f62, [%r8+4];
	st.shared.f32 	[%r7], %f62;
	add.f32 	%f63, %f61, %f62;
	st.shared.f32 	[%r8+4], %f63;
$L__BB0_44:
	setp.ge.u32 	%p23, %r1, %r9;
	bar.sync 	0;
	cvta.to.global.u64 	%rd7, %rd3;
	add.s64 	%rd2, %rd7, %rd6;
	@%p23 bra 	$L__BB0_46;
	ld.shared.f32 	%f64, [%r3];
	st.global.f32 	[%rd2], %f64;
$L__BB0_46:
	setp.ge.u32 	%p24, %r2, %r9;
	@%p24 bra 	$L__BB0_48;
	ld.shared.f32 	%f65, [%r4+2048];
	st.global.f32 	[%rd2+2048], %f65;
$L__BB0_48:
	ret;

}


// ===== COMPILED SASS (sm_100) =====

	.target	sm_100

	.elftype	@"ET_EXEC"


//--------------------- .note.nv.tkinfo           --------------------------
	.section	.note.nv.tkinfo,"",@"SHT_NOTE"
	.sectionflags	@"SHF_NOTE_NV_TKINFO"
	.tkinfo
        /*0018*/ 	.word	0x00000002
        /*0030*/ 	.string	""
        /*0030*/ 	.string	"ptxas"
        /*0030*/ 	.string	"Cuda compilation tools, release 13.0, V13.0.88"
        /*0030*/ 	.string	"Build cuda_13.0.r13.0/compiler.36424714_0"
        /*0030*/ 	.string	"-arch sm_100 -m 64 "



//--------------------- .note.nv.cuinfo           --------------------------
	.section	.note.nv.cuinfo,"",@"SHT_NOTE"
	.sectionflags	@"SHF_NOTE_NV_CUINFO"
        /*0018*/ 	.short	0x0002
        /*001a*/ 	.short	0x0064
        /*001c*/ 	.short	0x0082
	.zero		2


//--------------------- .nv.info                  --------------------------
	.section	.nv.info,"",@"SHT_CUDA_INFO"
	.align	4


	//----- nvinfo : EIATTR_REGCOUNT
	.align		4
        /*0000*/ 	.byte	0x04, 0x2f
        /*0002*/ 	.short	(.L_1 - .L_0)
	.align		4
.L_0:
        /*0004*/ 	.word	index@(_Z13prescanKernelPfS_i)
        /*0008*/ 	.word	0x0000000f


	//----- nvinfo : EIATTR_FRAME_SIZE
	.align		4
.L_1:
        /*000c*/ 	.byte	0x04, 0x11
        /*000e*/ 	.short	(.L_3 - .L_2)
	.align		4
.L_2:
        /*0010*/ 	.word	index@(_Z13prescanKernelPfS_i)
        /*0014*/ 	.word	0x00000000


	//----- nvinfo : EIATTR_MIN_STACK_SIZE
	.align		4
.L_3:
        /*0018*/ 	.byte	0x04, 0x12
        /*001a*/ 	.short	(.L_5 - .L_4)
	.align		4
.L_4:
        /*001c*/ 	.word	index@(_Z13prescanKernelPfS_i)
        /*0020*/ 	.word	0x00000000
.L_5:


//--------------------- .nv.compat                --------------------------
	.section	.nv.compat,"",@"SHT_CUDA_COMPAT_INFO"
	.align	4
        /*0000*/ 	.byte	0x02, 0x09, 0x00, 0x00, 0x02, 0x02, 0x01, 0x00, 0x02, 0x05, 0x05, 0x00, 0x03, 0x07, 0x01, 0x01
        /*0010*/ 	.byte	0x02, 0x03, 0x00, 0x00, 0x02, 0x06, 0x01, 0x00, 0x04, 0x0b, 0x08, 0x00, 0x09, 0x00, 0x00, 0x00
        /*0020*/ 	.byte	0x00, 0x00, 0x00, 0x00


//--------------------- .nv.info._Z13prescanKernelPfS_i --------------------------
	.section	.nv.info._Z13prescanKernelPfS_i,"",@"SHT_CUDA_INFO"
	.sectionflags	@""
	.align	4


	//----- nvinfo : EIATTR_CUDA_API_VERSION
	.align		4
        /*0000*/ 	.byte	0x04, 0x37
        /*0002*/ 	.short	(.L_7 - .L_6)
.L_6:
        /*0004*/ 	.word	0x00000082


	//----- nvinfo : EIATTR_KPARAM_INFO
	.align		4
.L_7:
        /*0008*/ 	.byte	0x04, 0x17
        /*000a*/ 	.short	(.L_9 - .L_8)
.L_8:
        /*000c*/ 	.word	0x00000000
        /*0010*/ 	.short	0x0002
        /*0012*/ 	.short	0x0010
        /*0014*/ 	.byte	0x00, 0xf0, 0x11, 0x00


	//----- nvinfo : EIATTR_KPARAM_INFO
	.align		4
.L_9:
        /*0018*/ 	.byte	0x04, 0x17
        /*001a*/ 	.short	(.L_11 - .L_10)
.L_10:
        /*001c*/ 	.word	0x00000000
        /*0020*/ 	.short	0x0001
        /*0022*/ 	.short	0x0008
        /*0024*/ 	.byte	0x00, 0xf5, 0x21, 0x00


	//----- nvinfo : EIATTR_KPARAM_INFO
	.align		4
.L_11:
        /*0028*/ 	.byte	0x04, 0x17
        /*002a*/ 	.short	(.L_13 - .L_12)
.L_12:
        /*002c*/ 	.word	0x00000000
        /*0030*/ 	.short	0x0000
        /*0032*/ 	.short	0x0000
        /*0034*/ 	.byte	0x00, 0xf5, 0x21, 0x00


	//----- nvinfo : EIATTR_SPARSE_MMA_MASK
	.align		4
.L_13:
        /*0038*/ 	.byte	0x03, 0x50
        /*003a*/ 	.short	0x0000


	//----- nvinfo : EIATTR_MAXREG_COUNT
	.align		4
        /*003c*/ 	.byte	0x03, 0x1b
        /*003e*/ 	.short	0x00ff


	//----- nvinfo : EIATTR_NUM_BARRIERS
	.align		4
        /*0040*/ 	.byte	0x02, 0x4c
        /*0042*/ 	.byte	0x01
	.zero		1


	//----- nvinfo : EIATTR_MERCURY_ISA_VERSION
	.align		4
        /*0044*/ 	.byte	0x03, 0x5f
        /*0046*/ 	.short	0x0101


	//----- nvinfo : EIATTR_VRC_CTA_INIT_COUNT
	.align		4
        /*0048*/ 	.byte	0x02, 0x4a
	.zero		1
	.zero		1


	//----- nvinfo : EIATTR_EXIT_INSTR_OFFSETS
	.align		4
        /*004c*/ 	.byte	0x04, 0x1c
        /*004e*/ 	.short	(.L_15 - .L_14)


	//   ....[0]....
.L_14:
        /*0050*/ 	.word	0x000013e0


	//   ....[1]....
        /*0054*/ 	.word	0x00001410


	//----- nvinfo : EIATTR_CRS_STACK_SIZE
	.align		4
.L_15:
        /*0058*/ 	.byte	0x04, 0x1e
        /*005a*/ 	.short	(.L_17 - .L_16)
.L_16:
        /*005c*/ 	.word	0x00000000


	//----- nvinfo : EIATTR_CBANK_PARAM_SIZE
	.align		4
.L_17:
        /*0060*/ 	.byte	0x03, 0x19
        /*0062*/ 	.short	0x0014


	//----- nvinfo : EIATTR_PARAM_CBANK
	.align		4
        /*0064*/ 	.byte	0x04, 0x0a
        /*0066*/ 	.short	(.L_19 - .L_18)
	.align		4
.L_18:
        /*0068*/ 	.word	index@(.nv.constant0._Z13prescanKernelPfS_i)
        /*006c*/ 	.short	0x0380
        /*006e*/ 	.short	0x0014


	//----- nvinfo : EIATTR_SW_WAR
	.align		4
.L_19:
        /*0070*/ 	.byte	0x04, 0x36
        /*0072*/ 	.short	(.L_21 - .L_20)
.L_20:
        /*0074*/ 	.word	0x00000008
.L_21:


//--------------------- .nv.callgraph             --------------------------
	.section	.nv.callgraph,"",@"SHT_CUDA_CALLGRAPH"
	.align	4
	.sectionentsize	8
	.align		4
        /*0000*/ 	.word	0x00000000
	.align		4
        /*0004*/ 	.word	0xffffffff
	.align		4
        /*0008*/ 	.word	0x00000000
	.align		4
        /*000c*/ 	.word	0xfffffffe
	.align		4
        /*0010*/ 	.word	0x00000000
	.align		4
        /*0014*/ 	.word	0xfffffffd
	.align		4
        /*0018*/ 	.word	0x00000000
	.align		4
        /*001c*/ 	.word	0xfffffffc


//--------------------- .text._Z13prescanKernelPfS_i --------------------------
	.section	.text._Z13prescanKernelPfS_i,"ax",@progbits
	.align	128
        .global         _Z13prescanKernelPfS_i
        .type           _Z13prescanKernelPfS_i,@function
        .size           _Z13prescanKernelPfS_i,(.L_x_33 - _Z13prescanKernelPfS_i)
        .other          _Z13prescanKernelPfS_i,@"STO_CUDA_ENTRY STV_DEFAULT"
_Z13prescanKernelPfS_i:
.text._Z13prescanKernelPfS_i:
[----:B------:R-:W-:Y:S01]  /*0000*/  LDC R1, c[0x0][0x37c] ;  /* 0x0000df00ff017b82 */ /* 0x000fe20000000800 */
[----:B------:R-:W0:Y:S01]  /*0010*/  S2R R0, SR_TID.X ;  /* 0x0000000000007919 */ /* 0x000e220000002100 */
[----:B------:R-:W1:Y:S06]  /*0020*/  LDCU UR4, c[0x0][0x390] ;  /* 0x00007200ff0477ac */ /* 0x000e6c0008000800 */
[----:B------:R-:W2:Y:S01]  /*0030*/  LDC.64 R4, c[0x0][0x380] ;  /* 0x0000e000ff047b82 */ /* 0x000ea20000000a00 */
[----:B------:R-:W-:Y:S01]  /*0040*/  CS2R R6, SRZ ;  /* 0x0000000000067805 */ /* 0x000fe2000001ff00 */
[----:B------:R-:W3:Y:S01]  /*0050*/  LDCU.64 UR6, c[0x0][0x358] ;  /* 0x00006b00ff0677ac */ /* 0x000ee20008000a00 */
[C---:B0-----:R-:W-:Y:S01]  /*0060*/  VIADD R3, R0.reuse, 0x200 ;  /* 0x0000020000037836 */ /* 0x041fe20000000000 */
[C---:B-1----:R-:W-:Y:S01]  /*0070*/  ISETP.GE.U32.AND P0, PT, R0.reuse, UR4, PT ;  /* 0x0000000400007c0c */ /* 0x042fe2000bf06070 */
[----:B--2---:R-:W-:-:S03]  /*0080*/  IMAD.WIDE.U32 R4, R0, 0x4, R4 ;  /* 0x0000000400047825 */ /* 0x004fc600078e0004 */
[----:B------:R-:W-:-:S09]  /*0090*/  ISETP.GE.U32.AND P1, PT, R3, UR4, PT ;  /* 0x0000000403007c0c */ /* 0x000fd2000bf26070 */
[----:B---3--:R-:W2:Y:S04]  /*00a0*/  @!P0 LDG.E R6, desc[UR6][R4.64] ;  /* 0x0000000604068981 */ /* 0x008ea8000c1e1900 */
[----:B------:R0:W3:Y:S01]  /*00b0*/  @!P1 LDG.E R7, desc[UR6][R4.64+0x800] ;  /* 0x0008000604079981 */ /* 0x0000e2000c1e1900 */
[----:B------:R-:W1:Y:S01]  /*00c0*/  S2UR UR5, SR_CgaCtaId ;  /* 0x00000000000579c3 */ /* 0x000e620000008800 */
[----:B------:R-:W-:Y:S01]  /*00d0*/  UMOV UR4, 0x400 ;  /* 0x0000040000047882 */ /* 0x000fe20000000000 */
[CC--:B------:R-:W-:Y:S01]  /*00e0*/  LEA.HI R2, R0.reuse, R0.reuse, RZ, 0x1c ;  /* 0x0000000000027211 */ /* 0x0c0fe200078fe0ff */
[C---:B------:R-:W-:Y:S01]  /*00f0*/  IMAD.SHL.U32 R9, R0.reuse, 0x2, RZ ;  /* 0x0000000200097824 */ /* 0x040fe200078e00ff */
[----:B------:R-:W-:Y:S01]  /*0100*/  LEA.HI R8, R3, R0, RZ, 0x1c ;  /* 0x0000000003087211 */ /* 0x000fe200078fe0ff */
[----:B------:R-:W-:Y:S01]  /*0110*/  BSSY.RECONVERGENT B0, `(.L_x_0) ;  /* 0x0000026000007945 */ /* 0x000fe20003800200 */
[----:B------:R-:W-:-:S02]  /*0120*/  ISETP.GT.U32.AND P2, PT, R0, 0x1ff, PT ;  /* 0x000001ff0000780c */ /* 0x000fc40003f44070 */
[CC--:B------:R-:W-:Y:S02]  /*0130*/  LEA.HI R10, R0.reuse, R9.reuse, RZ, 0x1d ;  /* 0x00000009000a7211 */ /* 0x0c0fe400078fe8ff */
[----:B------:R-:W-:Y:S02]  /*0140*/  LEA.HI R11, R9, R9, RZ, 0x1c ;  /* 0x00000009090b7211 */ /* 0x000fe400078fe0ff */
[C---:B------:R-:W-:Y:S02]  /*0150*/  ISETP.GT.U32.AND P3, PT, R0.reuse, 0xff, PT ;  /* 0x000000ff0000780c */ /* 0x040fe40003f64070 */
[C---:B------:R-:W-:Y:S02]  /*0160*/  ISETP.GT.U32.AND P6, PT, R0.reuse, 0x7f, PT ;  /* 0x0000007f0000780c */ /* 0x040fe40003fc4070 */
[C---:B------:R-:W-:Y:S02]  /*0170*/  ISETP.GT.U32.AND P5, PT, R0.reuse, 0x3f, PT ;  /* 0x0000003f0000780c */ /* 0x040fe40003fa4070 */
[----:B------:R-:W-:Y:S01]  /*0180*/  ISETP.GT.U32.AND P4, PT, R0, 0x1f, PT ;  /* 0x0000001f0000780c */ /* 0x000fe20003f84070 */
[----:B-1----:R-:W-:-:S06]  /*0190*/  ULEA UR4, UR5, UR4, 0x18 ;  /* 0x0000000405047291 */ /* 0x002fcc000f8ec0ff */
[----:B------:R-:W-:Y:S02]  /*01a0*/  LEA R3, R2, UR4, 0x2 ;  /* 0x0000000402037c11 */ /* 0x000fe4000f8e10ff */
[----:B------:R-:W-:Y:S02]  /*01b0*/  LEA R2, R8, UR4, 0x2 ;  /* 0x0000000408027c11 */ /* 0x000fe4000f8e10ff */
[----:B0-----:R-:W-:Y:S02]  /*01c0*/  LEA R4, R10, UR4, 0x2 ;  /* 0x000000040a047c11 */ /* 0x001fe4000f8e10ff */
[----:B------:R-:W-:Y:S01]  /*01d0*/  LEA R5, R11, UR4, 0x2 ;  /* 0x000000040b057c11 */ /* 0x000fe2000f8e10ff */
[----:B--2---:R0:W-:Y:S04]  /*01e0*/  STS [R3], R6 ;  /* 0x0000000603007388 */ /* 0x0041e80000000800 */
[----:B---3--:R1:W-:Y:S01]  /*01f0*/  STS [R2+0x800], R7 ;  /* 0x0008000702007388 */ /* 0x0083e20000000800 */
[----:B------:R-:W-:Y:S01]  /*0200*/  BAR.SYNC.DEFER_BLOCKING 0x0 ;  /* 0x0000000000007b1d */ /* 0x000fe20000010000 */
[----:B0-----:R-:W-:Y:S01]  /*0210*/  P2R R6, PR, RZ, 0x40 ;  /* 0x00000040ff067803 */ /* 0x001fe20000000000 */
[C---:B------:R-:W-:Y:S01]  /*0220*/  VIADD R6, R9.reuse, 0x1 ;  /* 0x0000000109067836 */ /* 0x040fe20000000000 */
[----:B-1----:R-:W-:Y:S01]  /*0230*/  P2R R7, PR, RZ, 0x20 ;  /* 0x00000020ff077803 */ /* 0x002fe20000000000 */
[----:B------:R-:W-:-:S02]  /*0240*/  VIADD R7, R9, 0x2 ;  /* 0x0000000209077836 */ /* 0x000fc40000000000 */
[----:B------:R-:W-:Y:S04]  /*0250*/  @!P2 LDS R8, [R4] ;  /* 0x000000000408a984 */ /* 0x000fe80000000800 */
[----:B------:R-:W0:Y:S02]  /*0260*/  @!P2 LDS R11, [R5+0x4] ;  /* 0x00000400050ba984 */ /* 0x000e240000000800 */
[----:B0-----:R-:W-:-:S05]  /*0270*/  @!P2 FADD R8, R8, R11 ;  /* 0x0000000b0808a221 */ /* 0x001fca0000000000 */
[----:B------:R0:W-:Y:S02]  /*0280*/  @!P2 STS [R5+0x4], R8 ;  /* 0x000004080500a388 */ /* 0x0001e40000000800 */
[----:B0-----:R-:W-:Y:S01]  /*0290*/  P2R R8, PR, RZ, 0x10 ;  /* 0x00000010ff087803 */ /* 0x001fe20000000000 */
[----:B------:R-:W-:Y:S06]  /*02a0*/  BAR.SYNC.DEFER_BLOCKING 0x0 ;  /* 0x0000000000007b1d */ /* 0x000fec0000010000 */
[----:B------:R-:W-:Y:S05]  /*02b0*/  @P3 BRA `(.L_x_1) ;  /* 0x00000000002c3947 */ /* 0x000fea0003800000 */
[----:B------:R-:W-:Y:S02]  /*02c0*/  IMAD.SHL.U32 R8, R6, 0x2, RZ ;  /* 0x0000000206087824 */ /* 0x000fe400078e00ff */
[----:B------:R-:W-:Y:S02]  /*02d0*/  IMAD.SHL.U32 R11, R7, 0x2, RZ ;  /* 0x00000002070b7824 */ /* 0x000fe400078e00ff */
[----:B------:R-:W-:-:S03]  /*02e0*/  VIADD R9, R8, 0xffffffff ;  /* 0xffffffff08097836 */ /* 0x000fc60000000000 */
[----:B------:R-:W-:Y:S02]  /*02f0*/  LEA.HI R11, R8, R11, RZ, 0x1c ;  /* 0x0000000b080b7211 */ /* 0x000fe400078fe0ff */
[----:B------:R-:W-:Y:S02]  /*0300*/  LEA.HI R9, R9, R8, RZ, 0x1c ;  /* 0x0000000809097211 */ /* 0x000fe400078fe0ff */
[----:B------:R-:W-:Y:S02]  /*0310*/  LEA R11, R11, UR4, 0x2 ;  /* 0x000000040b0b7c11 */ /* 0x000fe4000f8e10ff */
[----:B------:R-:W-:-:S03]  /*0320*/  LEA R9, R9, UR4, 0x2 ;  /* 0x0000000409097c11 */ /* 0x000fc6000f8e10ff */
[----:B------:R-:W-:Y:S04]  /*0330*/  LDS R8, [R11+-0x4] ;  /* 0xfffffc000b087984 */ /* 0x000fe80000000800 */
[----:B------:R-:W0:Y:S02]  /*0340*/  LDS R9, [R9+-0x4] ;  /* 0xfffffc0009097984 */ /* 0x000e240000000800 */
[----:B0-----:R-:W-:-:S05]  /*0350*/  FADD R8, R9, R8 ;  /* 0x0000000809087221 */ /* 0x001fca0000000000 */
[----:B------:R0:W-:Y:S02]  /*0360*/  STS [R11+-0x4], R8 ;  /* 0xfffffc080b007388 */ /* 0x0001e40000000800 */
.L_x_1:
[----:B------:R-:W-:Y:S05]  /*0370*/  BSYNC.RECONVERGENT B0 ;  /* 0x0000000000007941 */ /* 0x000fea0003800200 */
.L_x_0:
[----:B------:R-:W-:Y:S06]  /*0380*/  BAR.SYNC.DEFER_BLOCKING 0x0 ;  /* 0x0000000000007b1d */ /* 0x000fec0000010000 */
[----:B------:R-:W-:Y:S04]  /*0390*/  BSSY.RECONVERGENT B0, `(.L_x_2) ;  /* 0x000000d000007945 */ /* 0x000fe80003800200 */
[----:B------:R-:W-:Y:S05]  /*03a0*/  @P6 BRA `(.L_x_3) ;  /* 0x00000000002c6947 */ /* 0x000fea0003800000 */
[----:B0-----:R-:W-:Y:S02]  /*03b0*/  IMAD.SHL.U32 R8, R6, 0x4, RZ ;  /* 0x0000000406087824 */ /* 0x001fe400078e00ff */
        /* <DEDUP_REMOVED lines=10> */
.L_x_3:
[----:B------:R-:W-:Y:S05]  /*0460*/  BSYNC.RECONVERGENT B0 ;  /* 0x0000000000007941 */ /* 0x000fea0003800200 */
.L_x_2:
[----:B------:R-:W-:Y:S06]  /*0470*/  BAR.SYNC.DEFER_BLOCKING 0x0 ;  /* 0x0000000000007b1d */ /* 0x000fec0000010000 */
[----:B------:R-:W-:Y:S04]  /*0480*/  BSSY.RECONVERGENT B0, `(.L_x_4) ;  /* 0x000000d000007945 */ /* 0x000fe80003800200 */
[----:B------:R-:W-:Y:S05]  /*0490*/  @P5 BRA `(.L_x_5) ;  /* 0x00000000002c5947 */ /* 0x000fea0003800000 */
[----:B01----:R-:W-:Y:S02]  /*04a0*/  IMAD.SHL.U32 R8, R6, 0x8, RZ ;  /* 0x0000000806087824 */ /* 0x003fe400078e00ff */
        /* <DEDUP_REMOVED lines=10> */
.L_x_5:
[----:B------:R-:W-:Y:S05]  /*0550*/  BSYNC.RECONVERGENT B0 ;  /* 0x0000000000007941 */ /* 0x000fea0003800200 */
.L_x_4:
[----:B------:R-:W-:Y:S06]  /*0560*/  BAR.SYNC.DEFER_BLOCKING 0x0 ;  /* 0x0000000000007b1d */ /* 0x000fec0000010000 */
[----:B------:R-:W-:Y:S04]  /*0570*/  BSSY.RECONVERGENT B0, `(.L_x_6) ;  /* 0x000000c000007945 */ /* 0x000fe80003800200 */
[----:B------:R-:W-:Y:S05]  /*0580*/  @P4 BRA `(.L_x_7) ;  /* 0x0000000000284947 */ /* 0x000fea0003800000 */
[----:B012---:R-:W-:Y:S02]  /*0590*/  IMAD.SHL.U32 R8, R6, 0x10, RZ ;  /* 0x0000001006087824 */ /* 0x007fe400078e00ff */
[----:B------:R-:W-:Y:S02]  /*05a0*/  IMAD R10, R7, 0x10, R6 ;  /* 0x00000010070a7824 */ /* 0x000fe400078e0206 */
[----:B------:R-:W-:-:S03]  /*05b0*/  VIADD R9, R8, 0xffffffff ;  /* 0xffffffff08097836 */ /* 0x000fc60000000000 */
[----:B------:R-:W-:Y:S02]  /*05c0*/  LEA R10, R10, UR4, 0x2 ;  /* 0x000000040a0a7c11 */ /* 0x000fe4000f8e10ff */
[----:B------:R-:W-:-:S03]  /*05d0*/  LEA.HI R9, R9, R8, RZ, 0x1c ;  /* 0x0000000809097211 */ /* 0x000fc600078fe0ff */
[----:B------:R-:W-:Y:S01]  /*05e0*/  LDS R8, [R10+-0x4] ;  /* 0xfffffc000a087984 */ /* 0x000fe20000000800 */
[----:B------:R-:W-:-:S06]  /*05f0*/  LEA R9, R9, UR4, 0x2 ;  /* 0x0000000409097c11 */ /* 0x000fcc000f8e10ff */
[----:B------:R-:W0:Y:S02]  /*0600*/  LDS R9, [R9+-0x4] ;  /* 0xfffffc0009097984 */ /* 0x000e240000000800 */
[----:B0-----:R-:W-:-:S05]  /*0610*/  FADD R11, R9, R8 ;  /* 0x00000008090b7221 */ /* 0x001fca0000000000 */
[----:B------:R3:W-:Y:S02]  /*0620*/  STS [R10+-0x4], R11 ;  /* 0xfffffc0b0a007388 */ /* 0x0007e40000000800 */
.L_x_7:
[----:B------:R-:W-:Y:S05]  /*0630*/  BSYNC.RECONVERGENT B0 ;  /* 0x0000000000007941 */ /* 0x000fea0003800200 */
.L_x_6:
[----:B------:R-:W-:Y:S01]  /*0640*/  BAR.SYNC.DEFER_BLOCKING 0x0 ;  /* 0x0000000000007b1d */ /* 0x000fe20000010000 */
[----:B------:R-:W-:-:S04]  /*0650*/  ISETP.GT.U32.AND P4, PT, R0, 0xf, PT ;  /* 0x0000000f0000780c */ /* 0x000fc80003f84070 */
[----:B012---:R-:W-:Y:S01]  /*0660*/  P2R R8, PR, RZ, 0x10 ;  /* 0x00000010ff087803 */ /* 0x007fe20000000000 */
[----:B------:R-:W-:Y:S08]  /*0670*/  BSSY.RECONVERGENT B0, `(.L_x_8) ;  /* 0x000000d000007945 */ /* 0x000ff00003800200 */
[----:B------:R-:W-:Y:S05]  /*0680*/  @P4 BRA `(.L_x_9) ;  /* 0x00000000002c4947 */ /* 0x000fea0003800000 */
[----:B------:R-:W-:-:S04]  /*0690*/  IMAD.SHL.U32 R8, R6, 0x20, RZ ;  /* 0x0000002006087824 */ /* 0x000fc800078e00ff */
[----:B------:R-:W-:Y:S01]  /*06a0*/  VIADD R9, R8, 0xffffffff ;  /* 0xffffffff08097836 */ /* 0x000fe20000000000 */
[----:B---3--:R-:W-:-:S04]  /*06b0*/  SHF.R.U32.HI R10, RZ, 0x4, R8 ;  /* 0x00000004ff0a7819 */ /* 0x008fc80000011608 */
[----:B------:R-:W-:Y:S01]  /*06c0*/  LEA.HI R9, R9, R8, RZ, 0x1c ;  /* 0x0000000809097211 */ /* 0x000fe200078fe0ff */
[----:B------:R-:W-:-:S03]  /*06d0*/  IMAD R10, R7, 0x20, R10 ;  /* 0x00000020070a7824 */ /* 0x000fc600078e020a */
[----:B------:R-:W-:Y:S02]  /*06e0*/  LEA R9, R9, UR4, 0x2 ;  /* 0x0000000409097c11 */ /* 0x000fe4000f8e10ff */
[----:B------:R-:W-:-:S04]  /*06f0*/  LEA R10, R10, UR4, 0x2 ;  /* 0x000000040a0a7c11 */ /* 0x000fc8000f8e10ff */
[----:B------:R-:W-:Y:S04]  /*0700*/  LDS R9, [R9+-0x4] ;  /* 0xfffffc0009097984 */ /* 0x000fe80000000800 */
[----:B------:R-:W0:Y:S02]  /*0710*/  LDS R8, [R10] ;  /* 0x000000000a087984 */ /* 0x000e240000000800 */
[----:B0-----:R-:W-:-:S05]  /*0720*/  FADD R11, R9, R8 ;  /* 0x00000008090b7221 */ /* 0x001fca0000000000 */
[----:B------:R0:W-:Y:S02]  /*0730*/  STS [R10], R11 ;  /* 0x0000000b0a007388 */ /* 0x0001e40000000800 */
.L_x_9:
[----:B------:R-:W-:Y:S05]  /*0740*/  BSYNC.RECONVERGENT B0 ;  /* 0x0000000000007941 */ /* 0x000fea0003800200 */
.L_x_8:
[----:B------:R-:W-:Y:S01]  /*0750*/  BAR.SYNC.DEFER_BLOCKING 0x0 ;  /* 0x0000000000007b1d */ /* 0x000fe20000010000 */
[----:B------:R-:W-:-:S04]  /*0760*/  ISETP.GT.U32.AND P4, PT, R0, 0x7, PT ;  /* 0x000000070000780c */ /* 0x000fc80003f84070 */
[----:B------:R-:W-:Y:S01]  /*0770*/  P2R R8, PR, RZ, 0x10 ;  /* 0x00000010ff087803 */ /* 0x000fe20000000000 */
[----:B------:R-:W-:Y:S08]  /*0780*/  BSSY.RECONVERGENT B0, `(.L_x_10) ;  /* 0x000000d000007945 */ /* 0x000ff00003800200 */
[----:B------:R-:W-:Y:S05]  /*0790*/  @P4 BRA `(.L_x_11) ;  /* 0x00000000002c4947 */ /* 0x000fea0003800000 */
[----:B------:R-:W-:-:S04]  /*07a0*/  IMAD.SHL.U32 R8, R6, 0x40, RZ ;  /* 0x0000004006087824 */ /* 0x000fc800078e00ff */
[----:B------:R-:W-:Y:S01]  /*07b0*/  VIADD R9, R8, 0xffffffff ;  /* 0xffffffff08097836 */ /* 0x000fe20000000000 */
[----:B0--3--:R-:W-:-:S04]  /*07c0*/  SHF.R.U32.HI R10, RZ, 0x4, R8 ;  /* 0x00000004ff0a7819 */ /* 0x009fc80000011608 */
[----:B------:R-:W-:Y:S01]  /*07d0*/  LEA.HI R9, R9, R8, RZ, 0x1c ;  /* 0x0000000809097211 */ /* 0x000fe200078fe0ff */
[----:B------:R-:W-:-:S03]  /*07e0*/  IMAD R10, R7, 0x40, R10 ;  /* 0x00000040070a7824 */ /* 0x000fc600078e020a */
[----:B------:R-:W-:Y:S02]  /*07f0*/  LEA R9, R9, UR4, 0x2 ;  /* 0x0000000409097c11 */ /* 0x000fe4000f8e10ff */
[----:B------:R-:W-:-:S04]  /*0800*/  LEA R10, R10, UR4, 0x2 ;  /* 0x000000040a0a7c11 */ /* 0x000fc8000f8e10ff */
[----:B------:R-:W-:Y:S04]  /*0810*/  LDS R9, [R9+-0x4] ;  /* 0xfffffc0009097984 */ /* 0x000fe80000000800 */
[----:B------:R-:W0:Y:S02]  /*0820*/  LDS R8, [R10+0x8] ;  /* 0x000008000a087984 */ /* 0x000e240000000800 */
[----:B0-----:R-:W-:-:S05]  /*0830*/  FADD R11, R9, R8 ;  /* 0x00000008090b7221 */ /* 0x001fca0000000000 */
[----:B------:R1:W-:Y:S02]  /*0840*/  STS [R10+0x8], R11 ;  /* 0x0000080b0a007388 */ /* 0x0003e40000000800 */
.L_x_11:
[----:B------:R-:W-:Y:S05]  /*0850*/  BSYNC.RECONVERGENT B0 ;  /* 0x0000000000007941 */ /* 0x000fea0003800200 */
.L_x_10:
[----:B------:R-:W-:Y:S01]  /*0860*/  BAR.SYNC.DEFER_BLOCKING 0x0 ;  /* 0x0000000000007b1d */ /* 0x000fe20000010000 */
[----:B------:R-:W-:-:S05]  /*0870*/  ISETP.GT.U32.AND P4, PT, R0, 0x3, PT ;  /* 0x000000030000780c */ /* 0x000fca0003f84070 */
[----:B------:R-:W-:Y:S08]  /*0880*/  BSSY.RECONVERGENT B0, `(.L_x_12) ;  /* 0x000000d000007945 */ /* 0x000ff00003800200 */
[----:B------:R-:W-:Y:S05]  /*0890*/  @P4 BRA `(.L_x_13) ;  /* 0x00000000002c4947 */ /* 0x000fea0003800000 */
[----:B------:R-:W-:-:S04]  /*08a0*/  IMAD.SHL.U32 R8, R6, 0x80, RZ ;  /* 0x0000008006087824 */ /* 0x000fc800078e00ff */
[----:B------:R-:W-:Y:S01]  /*08b0*/  VIADD R9, R8, 0xffffffff ;  /* 0xffffffff08097836 */ /* 0x000fe20000000000 */
[----:B01-3--:R-:W-:-:S04]  /*08c0*/  SHF.R.U32.HI R10, RZ, 0x4, R8 ;  /* 0x00000004ff0a7819 */ /* 0x00bfc80000011608 */
        /* <DEDUP_REMOVED lines=8> */
.L_x_13:
[----:B------:R-:W-:Y:S05]  /*0950*/  BSYNC.RECONVERGENT B0 ;  /* 0x0000000000007941 */ /* 0x000fea0003800200 */
.L_x_12:
[----:B------:R-:W-:Y:S01]  /*0960*/  BAR.SYNC.DEFER_BLOCKING 0x0 ;  /* 0x0000000000007b1d */ /* 0x000fe20000010000 */
[----:B------:R-:W-:-:S05]  /*0970*/  ISETP.GT.U32.AND P5, PT, R0, 0x1, PT ;  /* 0x000000010000780c */ /* 0x000fca0003fa4070 */
[----:B------:R-:W-:Y:S08]  /*0980*/  BSSY.RECONVERGENT B0, `(.L_x_14) ;  /* 0x000000d000007945 */ /* 0x000ff00003800200 */
[----:B------:R-:W-:Y:S05]  /*0990*/  @P5 BRA `(.L_x_15) ;  /* 0x00000000002c5947 */ /* 0x000fea0003800000 */
[----:B------:R-:W-:-:S04]  /*09a0*/  IMAD.SHL.U32 R8, R6, 0x100, RZ ;  /* 0x0000010006087824 */ /* 0x000fc800078e00ff */
[----:B------:R-:W-:Y:S01]  /*09b0*/  VIADD R9, R8, 0xffffffff ;  /* 0xffffffff08097836 */ /* 0x000fe20000000000 */
[----:B0123--:R-:W-:-:S04]  /*09c0*/  SHF.R.U32.HI R10, RZ, 0x4, R8 ;  /* 0x00000004ff0a7819 */ /* 0x00ffc80000011608 */
        /* <DEDUP_REMOVED lines=8> */
.L_x_15:
[----:B------:R-:W-:Y:S05]  /*0a50*/  BSYNC.RECONVERGENT B0 ;  /* 0x0000000000007941 */ /* 0x000fea0003800200 */
.L_x_14:
[----:B------:R-:W-:Y:S01]  /*0a60*/  BAR.SYNC.DEFER_BLOCKING 0x0 ;  /* 0x0000000000007b1d */ /* 0x000fe20000010000 */
[----:B------:R-:W-:-:S05]  /*0a70*/  ISETP.NE.AND P6, PT, R0, RZ, PT ;  /* 0x000000ff0000720c */ /* 0x000fca0003fc5270 */
[----:B------:R-:W-:Y:S08]  /*0a80*/  BSSY.RECONVERGENT B0, `(.L_x_16) ;  /* 0x0000016000007945 */ /* 0x000ff00003800200 */
[----:B------:R-:W-:Y:S01]  /*0a90*/  @!P6 STS [UR4+0x10f8], RZ ;  /* 0x0010f8ffff00e988 */ /* 0x000fe20008000804 */
[----:B------:R-:W-:Y:S06]  /*0aa0*/  BAR.SYNC.DEFER_BLOCKING 0x0 ;  /* 0x0000000000007b1d */ /* 0x000fec0000010000 */
[----:B------:R-:W-:Y:S04]  /*0ab0*/  @!P6 LDS R8, [UR4+0x878] ;  /* 0x00087804ff08e984 */ /* 0x000fe80008000800 */
[----:B------:R-:W5:Y:S02]  /*0ac0*/  @!P6 LDS R9, [UR4+0x10f8] ;  /* 0x0010f804ff09e984 */ /* 0x000f640008000800 */
[----:B-----5:R-:W-:-:S02]  /*0ad0*/  @!P6 FADD R8, R8, R9 ;  /* 0x000000090808e221 */ /* 0x020fc40000000000 */
[----:B------:R0:W-:Y:S04]  /*0ae0*/  @!P6 STS [UR4+0x878], R9 ;  /* 0x00087809ff00e988 */ /* 0x0001e80008000804 */
[----:B------:R0:W-:Y:S01]  /*0af0*/  @!P6 STS [UR4+0x10f8], R8 ;  /* 0x0010f808ff00e988 */ /* 0x0001e20008000804 */
[----:B------:R-:W-:Y:S06]  /*0b00*/  BAR.SYNC.DEFER_BLOCKING 0x0 ;  /* 0x0000000000007b1d */ /* 0x000fec0000010000 */
[----:B------:R-:W-:Y:S05]  /*0b10*/  @P5 BRA `(.L_x_17) ;  /* 0x0000000000305947 */ /* 0x000fea0003800000 */
[----:B0-----:R-:W-:-:S04]  /*0b20*/  IMAD.SHL.U32 R8, R6, 0x100, RZ ;  /* 0x0000010006087824 */ /* 0x001fc800078e00ff */
[----:B------:R-:W-:Y:S01]  /*0b30*/  VIADD R9, R8, 0xffffffff ;  /* 0xffffffff08097836 */ /* 0x000fe20000000000 */
[----:B-1234-:R-:W-:-:S04]  /*0b40*/  SHF.R.U32.HI R10, RZ, 0x4, R8 ;  /* 0x00000004ff0a7819 */ /* 0x01efc80000011608 */
[----:B------:R-:W-:Y:S01]  /*0b50*/  LEA.HI R9, R9, R8, RZ, 0x1c ;  /* 0x0000000809097211 */ /* 0x000fe200078fe0ff */
[----:B------:R-:W-:-:S03]  /*0b60*/  IMAD R10, R7, 0x100, R10 ;  /* 0x00000100070a7824 */ /* 0x000fc600078e020a */
[----:B------:R-:W-:Y:S02]  /*0b70*/  LEA R12, R9, UR4, 0x2 ;  /* 0x00000004090c7c11 */ /* 0x000fe4000f8e10ff */
[----:B------:R-:W-:-:S03]  /*0b80*/  LEA R11, R10, UR4, 0x2 ;  /* 0x000000040a0b7c11 */ /* 0x000fc6000f8e10ff */
[----:B------:R-:W-:Y:S04]  /*0b90*/  LDS R8, [R12+-0x4] ;  /* 0xfffffc000c087984 */ /* 0x000fe80000000800 */
[----:B------:R-:W0:Y:S02]  /*0ba0*/  LDS R9, [R11+0x38] ;  /* 0x000038000b097984 */ /* 0x000e240000000800 */
[----:B0-----:R-:W-:Y:S02]  /*0bb0*/  FADD R8, R8, R9 ;  /* 0x0000000908087221 */ /* 0x001fe40000000000 */
[----:B------:R0:W-:Y:S04]  /*0bc0*/  STS [R12+-0x4], R9 ;  /* 0xfffffc090c007388 */ /* 0x0001e80000000800 */
[----:B------:R0:W-:Y:S02]  /*0bd0*/  STS [R11+0x38], R8 ;  /* 0x000038080b007388 */ /* 0x0001e40000000800 */
.L_x_17:
[----:B------:R-:W-:Y:S05]  /*0be0*/  BSYNC.RECONVERGENT B0 ;  /* 0x0000000000007941 */ /* 0x000fea0003800200 */
.L_x_16:
[----:B------:R-:W-:Y:S06]  /*0bf0*/  BAR.SYNC.DEFER_BLOCKING 0x0 ;  /* 0x0000000000007b1d */ /* 0x000fec0000010000 */
[----:B------:R-:W-:Y:S04]  /*0c00*/  BSSY.RECONVERGENT B0, `(.L_x_18) ;  /* 0x000000e000007945 */ /* 0x000fe80003800200 */
        /* <DEDUP_REMOVED lines=13> */
.L_x_19:
[----:B------:R-:W-:Y:S05]  /*0ce0*/  BSYNC.RECONVERGENT B0 ;  /* 0x0000000000007941 */ /* 0x000fea0003800200 */
.L_x_18:
[----:B------:R-:W-:Y:S01]  /*0cf0*/  BAR.SYNC.DEFER_BLOCKING 0x0 ;  /* 0x0000000000007b1d */ /* 0x000fe20000010000 */
[----:B------:R-:W-:-:S05]  /*0d00*/  ISETP.GT.U32.AND P4, PT, R0, 0x7, PT ;  /* 0x000000070000780c */ /* 0x000fca0003f84070 */
[----:B------:R-:W-:Y:S08]  /*0d10*/  BSSY.RECONVERGENT B0, `(.L_x_20) ;  /* 0x000000e000007945 */ /* 0x000ff00003800200 */
        /* <DEDUP_REMOVED lines=13> */
.L_x_21:
[----:B------:R-:W-:Y:S05]  /*0df0*/  BSYNC.RECONVERGENT B0 ;  /* 0x0000000000007941 */ /* 0x000fea0003800200 */
.L_x_20:
        /* <DEDUP_REMOVED lines=12> */
[----:B------:R-:W0:Y:S02]  /*0ec0*/  LDS R9, [R11] ;  /* 0x000000000b097984 */ /* 0x000e240000000800 */
[----:B0-----:R-:W-:Y:S02]  /*0ed0*/  FADD R8, R8, R9 ;  /* 0x0000000908087221 */ /* 0x001fe40000000000 */
[----:B------:R0:W-:Y:S04]  /*0ee0*/  STS [R12+-0x4], R9 ;  /* 0xfffffc090c007388 */ /* 0x0001e80000000800 */
[----:B------:R0:W-:Y:S02]  /*0ef0*/  STS [R11], R8 ;  /* 0x000000080b007388 */ /* 0x0001e40000000800 */
.L_x_23:
[----:B------:R-:W-:Y:S05]  /*0f00*/  BSYNC.RECONVERGENT B0 ;  /* 0x0000000000007941 */ /* 0x000fea0003800200 */
.L_x_22:
[----:B------:R-:W-:Y:S01]  /*0f10*/  BAR.SYNC.DEFER_BLOCKING 0x0 ;  /* 0x0000000000007b1d */ /* 0x000fe20000010000 */
[----:B------:R-:W-:-:S05]  /*0f20*/  ISETP.GT.U32.AND P4, PT, R0, 0x1f, PT ;  /* 0x0000001f0000780c */ /* 0x000fca0003f84070 */
[----:B------:R-:W-:Y:S08]  /*0f30*/  BSSY.RECONVERGENT B0, `(.L_x_24) ;  /* 0x000000d000007945 */ /* 0x000ff00003800200 */
[----:B------:R-:W-:Y:S05]  /*0f40*/  @P4 BRA `(.L_x_25) ;  /* 0x00000000002c4947 */ /* 0x000fea0003800000 */
[----:B0-----:R-:W-:Y:S02]  /*0f50*/  IMAD.SHL.U32 R8, R6, 0x10, RZ ;  /* 0x0000001006087824 */ /* 0x001fe400078e00ff */
[----:B-1234-:R-:W-:Y:S02]  /*0f60*/  IMAD R10, R7, 0x10, R6 ;  /* 0x00000010070a7824 */ /* 0x01efe400078e0206 */
[----:B------:R-:W-:-:S03]  /*0f70*/  VIADD R9, R8, 0xffffffff ;  /* 0xffffffff08097836 */ /* 0x000fc60000000000 */
[----:B------:R-:W-:Y:S02]  /*0f80*/  LEA R11, R10, UR4, 0x2 ;  /* 0x000000040a0b7c11 */ /* 0x000fe4000f8e10ff */
[----:B------:R-:W-:-:S04]  /*0f90*/  LEA.HI R9, R9, R8, RZ, 0x1c ;  /* 0x0000000809097211 */ /* 0x000fc800078fe0ff */
[----:B------:R-:W-:Y:S02]  /*0fa0*/  LEA R10, R9, UR4, 0x2 ;  /* 0x00000004090a7c11 */ /* 0x000fe4000f8e10ff */
[----:B------:R-:W0:Y:S04]  /*0fb0*/  LDS R9, [R11+-0x4] ;  /* 0xfffffc000b097984 */ /* 0x000e280000000800 */
[----:B------:R-:W1:Y:S04]  /*0fc0*/  LDS R8, [R10+-0x4] ;  /* 0xfffffc000a087984 */ /* 0x000e680000000800 */
[----:B0-----:R0:W-:Y:S01]  /*0fd0*/  STS [R10+-0x4], R9 ;  /* 0xfffffc090a007388 */ /* 0x0011e20000000800 */
[----:B-1----:R-:W-:-:S05]  /*0fe0*/  FADD R8, R8, R9 ;  /* 0x0000000908087221 */ /* 0x002fca0000000000 */
[----:B------:R0:W-:Y:S02]  /*0ff0*/  STS [R11+-0x4], R8 ;  /* 0xfffffc080b007388 */ /* 0x0001e40000000800 */
.L_x_25:
[----:B------:R-:W-:Y:S05]  /*1000*/  BSYNC.RECONVERGENT B0 ;  /* 0x0000000000007941 */ /* 0x000fea0003800200 */
.L_x_24:
[----:B------:R-:W-:Y:S01]  /*1010*/  BAR.SYNC.DEFER_BLOCKING 0x0 ;  /* 0x0000000000007b1d */ /* 0x000fe20000010000 */
[----:B------:R-:W-:-:S05]  /*1020*/  ISETP.GT.U32.AND P4, PT, R0, 0x3f, PT ;  /* 0x0000003f0000780c */ /* 0x000fca0003f84070 */
[----:B------:R-:W-:Y:S08]  /*1030*/  BSSY.RECONVERGENT B0, `(.L_x_26) ;  /* 0x000000e000007945 */ /* 0x000ff00003800200 */
[----:B------:R-:W-:Y:S05]  /*1040*/  @P4 BRA `(.L_x_27) ;  /* 0x0000000000304947 */ /* 0x000fea0003800000 */
[----:B0-----:R-:W-:Y:S02]  /*1050*/  IMAD.SHL.U32 R8, R6, 0x8, RZ ;  /* 0x0000000806087824 */ /* 0x001fe400078e00ff */
[----:B-1234-:R-:W-:Y:S02]  /*1060*/  IMAD.SHL.U32 R11, R7, 0x8, RZ ;  /* 0x00000008070b7824 */ /* 0x01efe400078e00ff */
[----:B------:R-:W-:-:S03]  /*1070*/  VIADD R9, R8, 0xffffffff ;  /* 0xffffffff08097836 */ /* 0x000fc60000000000 */
[----:B------:R-:W-:Y:S02]  /*1080*/  LEA.HI R11, R8, R11, RZ, 0x1c ;  /* 0x0000000b080b7211 */ /* 0x000fe400078fe0ff */
[----:B------:R-:W-:Y:S02]  /*1090*/  LEA.HI R9, R9, R8, RZ, 0x1c ;  /* 0x0000000809097211 */ /* 0x000fe400078fe0ff */
[----:B------:R-:W-:Y:S02]  /*10a0*/  LEA R11, R11, UR4, 0x2 ;  /* 0x000000040b0b7c11 */ /* 0x000fe4000f8e10ff */
[----:B------:R-:W-:-:S03]  /*10b0*/  LEA R10, R9, UR4, 0x2 ;  /* 0x00000004090a7c11 */ /* 0x000fc6000f8e10ff */
[----:B------:R-:W0:Y:S04]  /*10c0*/  LDS R9, [R11+-0x4] ;  /* 0xfffffc000b097984 */ /* 0x000e280000000800 */
[----:B------:R-:W1:Y:S04]  /*10d0*/  LDS R8, [R10+-0x4] ;  /* 0xfffffc000a087984 */ /* 0x000e680000000800 */
[----:B0-----:R0:W-:Y:S01]  /*10e0*/  STS [R10+-0x4], R9 ;  /* 0xfffffc090a007388 */ /* 0x0011e20000000800 */
[----:B-1----:R-:W-:-:S05]  /*10f0*/  FADD R8, R8, R9 ;  /* 0x0000000908087221 */ /* 0x002fca0000000000 */
[----:B------:R0:W-:Y:S02]  /*1100*/  STS [R11+-0x4], R8 ;  /* 0xfffffc080b007388 */ /* 0x0001e40000000800 */
.L_x_27:
[----:B------:R-:W-:Y:S05]  /*1110*/  BSYNC.RECONVERGENT B0 ;  /* 0x0000000000007941 */ /* 0x000fea0003800200 */
.L_x_26:
        /* <DEDUP_REMOVED lines=16> */
.L_x_29:
[----:B------:R-:W-:Y:S05]  /*1220*/  BSYNC.RECONVERGENT B0 ;  /* 0x0000000000007941 */ /* 0x000fea0003800200 */
.L_x_28:
[----:B------:R-:W-:Y:S06]  /*1230*/  BAR.SYNC.DEFER_BLOCKING 0x0 ;  /* 0x0000000000007b1d */ /* 0x000fec0000010000 */
[----:B------:R-:W-:Y:S04]  /*1240*/  BSSY.RECONVERGENT B0, `(.L_x_30) ;  /* 0x000000e000007945 */ /* 0x000fe80003800200 */
[----:B------:R-:W-:Y:S05]  /*1250*/  @P3 BRA `(.L_x_31) ;  /* 0x0000000000303947 */ /* 0x000fea0003800000 */
[----:B------:R-:W-:Y:S02]  /*1260*/  IMAD.SHL.U32 R6, R6, 0x2, RZ ;  /* 0x0000000206067824 */ /* 0x000fe400078e00ff */
[----:B0-----:R-:W-:Y:S02]  /*1270*/  IMAD.SHL.U32 R9, R7, 0x2, RZ ;  /* 0x0000000207097824 */ /* 0x001fe400078e00ff */
[----:B------:R-:W-:-:S03]  /*1280*/  VIADD R7, R6, 0xffffffff ;  /* 0xffffffff06077836 */ /* 0x000fc60000000000 */
[----:B------:R-:W-:Y:S02]  /*1290*/  LEA.HI R9, R6, R9, RZ, 0x1c ;  /* 0x0000000906097211 */ /* 0x000fe400078fe0ff */
[----:B------:R-:W-:Y:S02]  /*12a0*/  LEA.HI R7, R7, R6, RZ, 0x1c ;  /* 0x0000000607077211 */ /* 0x000fe400078fe0ff */
[----:B------:R-:W-:Y:S02]  /*12b0*/  LEA R9, R9, UR4, 0x2 ;  /* 0x0000000409097c11 */ /* 0x000fe4000f8e10ff */
[----:B------:R-:W-:-:S03]  /*12c0*/  LEA R8, R7, UR4, 0x2 ;  /* 0x0000000407087c11 */ /* 0x000fc6000f8e10ff */
[----:B------:R-:W0:Y:S04]  /*12d0*/  LDS R7, [R9+-0x4] ;  /* 0xfffffc0009077984 */ /* 0x000e280000000800 */
[----:B------:R-:W5:Y:S04]  /*12e0*/  LDS R6, [R8+-0x4] ;  /* 0xfffffc0008067984 */ /* 0x000f680000000800 */
[----:B0-----:R0:W-:Y:S01]  /*12f0*/  STS [R8+-0x4], R7 ;  /* 0xfffffc0708007388 */ /* 0x0011e20000000800 */
[----:B-----5:R-:W-:-:S05]  /*1300*/  FADD R6, R6, R7 ;  /* 0x0000000706067221 */ /* 0x020fca0000000000 */
[----:B------:R0:W-:Y:S02]  /*1310*/  STS [R9+-0x4], R6 ;  /* 0xfffffc0609007388 */ /* 0x0001e40000000800 */
.L_x_31:
[----:B------:R-:W-:Y:S05]  /*1320*/  BSYNC.RECONVERGENT B0 ;  /* 0x0000000000007941 */ /* 0x000fea0003800200 */
.L_x_30:
[----:B------:R-:W-:Y:S06]  /*1330*/  BAR.SYNC.DEFER_BLOCKING 0x0 ;  /* 0x0000000000007b1d */ /* 0x000fec0000010000 */
[----:B0-----:R-:W-:Y:S04]  /*1340*/  @!P2 LDS R6, [R4] ;  /* 0x000000000406a984 */ /* 0x001fe80000000800 */
[----:B------:R-:W0:Y:S02]  /*1350*/  @!P2 LDS R9, [R5+0x4] ;  /* 0x000004000509a984 */ /* 0x000e240000000800 */
[----:B0-----:R-:W-:-:S02]  /*1360*/  @!P2 FADD R8, R6, R9 ;  /* 0x000000090608a221 */ /* 0x001fc40000000000 */
[----:B------:R-:W-:Y:S01]  /*1370*/  @!P2 STS [R4], R9 ;  /* 0x000000090400a388 */ /* 0x000fe20000000800 */
[----:B------:R-:W0:Y:S03]  /*1380*/  LDC.64 R6, c[0x0][0x388] ;  /* 0x0000e200ff067b82 */ /* 0x000e260000000a00 */
[----:B------:R-:W-:Y:S05]  /*1390*/  @!P2 STS [R5+0x4], R8 ;  /* 0x000004080500a388 */ /* 0x000fea0000000800 */
[----:B------:R-:W-:Y:S01]  /*13a0*/  BAR.SYNC.DEFER_BLOCKING 0x0 ;  /* 0x0000000000007b1d */ /* 0x000fe20000010000 */
[----:B0-----:R-:W-:-:S05]  /*13b0*/  IMAD.WIDE.U32 R6, R0, 0x4, R6 ;  /* 0x0000000400067825 */ /* 0x001fca00078e0006 */
[----:B------:R-:W0:Y:S04]  /*13c0*/  @!P0 LDS R3, [R3] ;  /* 0x0000000003038984 */ /* 0x000e280000000800 */
[----:B0-----:R0:W-:Y:S01]  /*13d0*/  @!P0 STG.E desc[UR6][R6.64], R3 ;  /* 0x0000000306008986 */ /* 0x0011e2000c101906 */
[----:B------:R-:W-:Y:S05]  /*13e0*/  @P1 EXIT ;  /* 0x000000000000194d */ /* 0x000fea0003800000 */
[----:B0-----:R-:W0:Y:S04]  /*13f0*/  LDS R3, [R2+0x800] ;  /* 0x0008000002037984 */ /* 0x001e280000000800 */
[----:B0-----:R-:W-:Y:S01]  /*1400*/  STG.E desc[UR6][R6.64+0x800], R3 ;  /* 0x0008000306007986 */ /* 0x001fe2000c101906 */
[----:B------:R-:W-:Y:S05]  /*1410*/  EXIT ;  /* 0x000000000000794d */ /* 0x000fea0003800000 */
.L_x_32:
[----:B------:R-:W-:-:S00]  /*1420*/  BRA `(.L_x_32) ;  /* 0xfffffffc00fc7947 */ /* 0x000fc0000383ffff */
[----:B------:R-:W-:-:S00]  /*1430*/  NOP ;  /* 0x0000000000007918 */ /* 0x000fc00000000000 */
        /* <DEDUP_REMOVED lines=12> */
.L_x_33:


//--------------------- .nv.shared._Z13prescanKernelPfS_i --------------------------
	.section	.nv.shared._Z13prescanKernelPfS_i,"aw",@nobits
	.sectionflags	@""
	.align	16
	.zero		1024


//--------------------- .nv.shared.reserved.0     --------------------------
	.section	.nv.shared.reserved.0,"aw",@nobits
	.weak		__nv_reservedSMEM_offset_0_alias
	.size		__nv_reservedSMEM_offset_0_alias, 0, 64
	.other		__nv_reservedSMEM_offset_0_alias,@"STO_CUDA_RESERVED_SHARED STV_DEFAULT"
__nv_reservedSMEM_offset_0_alias:
	.zero		0
	.zero		64


//--------------------- .nv.constant0._Z13prescanKernelPfS_i --------------------------
	.section	.nv.constant0._Z13prescanKernelPfS_i,"a",@progbits
	.sectionflags	@""
	.align	4
.nv.constant0._Z13prescanKernelPfS_i:
	.zero		916


//--------------------- SYMBOLS --------------------------

	.type		.nv.reservedSmem.offset0,@object
	.size		.nv.reservedSmem.offset0,0x4
	.type		.nv.reservedSmem.cap,@object
	.size		.nv.reservedSmem.cap,0x4
